//
// Generated by NVIDIA NVVM Compiler
//
// Compiler Build ID: CL-36424714
// Cuda compilation tools, release 13.0, V13.0.88
// Based on NVVM 20.0.0
//

.version 9.0
.target sm_100
.address_size 64

	// .globl	_Z19globalMem2SharedMemPfS_i
.extern .shared .align 16 .b8 shMem[];

.visible .entry _Z19globalMem2SharedMemPfS_i(
	.param .u64 .ptr .align 1 _Z19globalMem2SharedMemPfS_i_param_0,
	.param .u64 .ptr .align 1 _Z19globalMem2SharedMemPfS_i_param_1,
	.param .u32 _Z19globalMem2SharedMemPfS_i_param_2
)
{
	.reg .pred 	%p<8>;
	.reg .b32 	%r<45>;
	.reg .b32 	%f<7>;
	.reg .b64 	%rd<13>;

	ld.param.u64 	%rd3, [_Z19globalMem2SharedMemPfS_i_param_0];
	ld.param.u64 	%rd2, [_Z19globalMem2SharedMemPfS_i_param_1];
	ld.param.u32 	%r17, [_Z19globalMem2SharedMemPfS_i_param_2];
	cvta.to.global.u64 	%rd1, %rd3;
	mov.u32 	%r18, %nctaid.x;
	mov.u32 	%r19, %ntid.x;
	mul.lo.s32 	%r1, %r18, %r19;
	mov.u32 	%r20, %tid.x;
	mov.u32 	%r21, %ctaid.x;
	mad.lo.s32 	%r43, %r21, %r19, %r20;
	shr.s32 	%r3, %r17, 2;
	setp.ne.s32 	%p1, %r43, 0;
	@%p1 bra 	$L__BB0_2;
	cvta.to.global.u64 	%rd4, %rd2;
	ld.shared.f32 	%f1, [shMem];
	st.global.f32 	[%rd4], %f1;
$L__BB0_2:
	setp.ge.s32 	%p2, %r43, %r3;
	@%p2 bra 	$L__BB0_9;
	add.s32 	%r22, %r43, %r1;
	max.s32 	%r23, %r3, %r22;
	setp.lt.s32 	%p3, %r22, %r3;
	selp.u32 	%r24, 1, 0, %p3;
	add.s32 	%r25, %r22, %r24;
	sub.s32 	%r26, %r23, %r25;
	div.u32 	%r27, %r26, %r1;
	add.s32 	%r4, %r27, %r24;
	and.b32  	%r28, %r4, 3;
	setp.eq.s32 	%p4, %r28, 3;
	@%p4 bra 	$L__BB0_6;
	shl.b32 	%r29, %r43, 2;
	mov.u32 	%r30, shMem;
	add.s32 	%r41, %r30, %r29;
	shl.b32 	%r6, %r1, 2;
	add.s32 	%r31, %r4, 1;
	and.b32  	%r32, %r31, 3;
	neg.s32 	%r40, %r32;
$L__BB0_5:
	.pragma "nounroll";
	mul.wide.s32 	%rd5, %r43, 4;
	add.s64 	%rd6, %rd1, %rd5;
	ld.global.f32 	%f2, [%rd6];
	st.shared.f32 	[%r41], %f2;
	add.s32 	%r43, %r43, %r1;
	add.s32 	%r41, %r41, %r6;
	add.s32 	%r40, %r40, 1;
	setp.ne.s32 	%p5, %r40, 0;
	@%p5 bra 	$L__BB0_5;
$L__BB0_6:
	setp.lt.u32 	%p6, %r4, 3;
	@%p6 bra 	$L__BB0_9;
	mov.u32 	%r34, shMem;
	mul.wide.s32 	%rd9, %r1, 4;
	shl.b32 	%r36, %r1, 2;
$L__BB0_8:
	mul.wide.s32 	%rd7, %r43, 4;
	add.s64 	%rd8, %rd1, %rd7;
	ld.global.f32 	%f3, [%rd8];
	shl.b32 	%r33, %r43, 2;
	add.s32 	%r35, %r34, %r33;
	st.shared.f32 	[%r35], %f3;
	add.s64 	%rd10, %rd8, %rd9;
	ld.global.f32 	%f4, [%rd10];
	add.s32 	%r37, %r35, %r36;
	st.shared.f32 	[%r37], %f4;
	add.s64 	%rd11, %rd10, %rd9;
	ld.global.f32 	%f5, [%rd11];
	add.s32 	%r38, %r37, %r36;
	st.shared.f32 	[%r38], %f5;
	add.s64 	%rd12, %rd11, %rd9;
	ld.global.f32 	%f6, [%rd12];
	add.s32 	%r39, %r38, %r36;
	st.shared.f32 	[%r39], %f6;
	add.s32 	%r43, %r36, %r43;
	setp.lt.s32 	%p7, %r43, %r3;
	@%p7 bra 	$L__BB0_8;
$L__BB0_9:
	ret;

}
	// .globl	_Z19SharedMem2globalMemPfS_i
.visible .entry _Z19SharedMem2globalMemPfS_i(
	.param .u64 .ptr .align 1 _Z19SharedMem2globalMemPfS_i_param_0,
	.param .u64 .ptr .align 1 _Z19SharedMem2globalMemPfS_i_param_1,
	.param .u32 _Z19SharedMem2globalMemPfS_i_param_2
)
{
	.reg .pred 	%p<8>;
	.reg .b32 	%r<45>;
	.reg .b32 	%f<7>;
	.reg .b64 	%rd<13>;

	ld.param.u64 	%rd3, [_Z19SharedMem2globalMemPfS_i_param_0];
	ld.param.u64 	%rd2, [_Z19SharedMem2globalMemPfS_i_param_1];
	ld.param.u32 	%r17, [_Z19SharedMem2globalMemPfS_i_param_2];
	cvta.to.global.u64 	%rd1, %rd3;
	mov.u32 	%r18, %nctaid.x;
	mov.u32 	%r19, %ntid.x;
	mul.lo.s32 	%r1, %r18, %r19;
	mov.u32 	%r20, %tid.x;
	mov.u32 	%r21, %ctaid.x;
	mad.lo.s32 	%r43, %r21, %r19, %r20;
	shr.s32 	%r3, %r17, 2;
	setp.ne.s32 	%p1, %r43, 0;
	@%p1 bra 	$L__BB1_2;
	cvta.to.global.u64 	%rd4, %rd2;
	ld.shared.f32 	%f1, [shMem];
	st.global.f32 	[%rd4], %f1;
$L__BB1_2:
	setp.ge.s32 	%p2, %r43, %r3;
	@%p2 bra 	$L__BB1_9;
	add.s32 	%r22, %r43, %r1;
	max.s32 	%r23, %r3, %r22;
	setp.lt.s32 	%p3, %r22, %r3;
	selp.u32 	%r24, 1, 0, %p3;
	add.s32 	%r25, %r22, %r24;
	sub.s32 	%r26, %r23, %r25;
	div.u32 	%r27, %r26, %r1;
	add.s32 	%r4, %r27, %r24;
	and.b32  	%r28, %r4, 3;
	setp.eq.s32 	%p4, %r28, 3;
	@%p4 bra 	$L__BB1_6;
	shl.b32 	%r29, %r43, 2;
	mov.u32 	%r30, shMem;
	add.s32 	%r41, %r30, %r29;
	shl.b32 	%r6, %r1, 2;
	add.s32 	%r31, %r4, 1;
	and.b32  	%r32, %r31, 3;
	neg.s32 	%r40, %r32;
$L__BB1_5:
	.pragma "nounroll";
	mul.wide.s32 	%rd5, %r43, 4;
	add.s64 	%rd6, %rd1, %rd5;
	ld.shared.f32 	%f2, [%r41];
	st.global.f32 	[%rd6], %f2;
	add.s32 	%r43, %r43, %r1;
	add.s32 	%r41, %r41, %r6;
	add.s32 	%r40, %r40, 1;
	setp.ne.s32 	%p5, %r40, 0;
	@%p5 bra 	$L__BB1_5;
$L__BB1_6:
	setp.lt.u32 	%p6, %r4, 3;
	@%p6 bra 	$L__BB1_9;
	mov.u32 	%r34, shMem;
	shl.b32 	%r36, %r1, 2;
	mul.wide.s32 	%rd9, %r1, 4;
$L__BB1_8:
	shl.b32 	%r33, %r43, 2;
	add.s32 	%r35, %r34, %r33;
	ld.shared.f32 	%f3, [%r35];
	mul.wide.s32 	%rd7, %r43, 4;
	add.s64 	%rd8, %rd1, %rd7;
	st.global.f32 	[%rd8], %f3;
	add.s32 	%r37, %r35, %r36;
	ld.shared.f32 	%f4, [%r37];
	add.s64 	%rd10, %rd8, %rd9;
	st.global.f32 	[%rd10], %f4;
	add.s32 	%r38, %r37, %r36;
	ld.shared.f32 	%f5, [%r38];
	add.s64 	%rd11, %rd10, %rd9;
	st.global.f32 	[%rd11], %f5;
	add.s32 	%r39, %r38, %r36;
	ld.shared.f32 	%f6, [%r39];
	add.s64 	%rd12, %rd11, %rd9;
	st.global.f32 	[%rd12], %f6;
	add.s32 	%r43, %r36, %r43;
	setp.lt.s32 	%p7, %r43, %r3;
	@%p7 bra 	$L__BB1_8;
$L__BB1_9:
	ret;

}
	// .globl	_Z19SharedMem2RegistersPfi
.visible .entry _Z19SharedMem2RegistersPfi(
	.param .u64 .ptr .align 1 _Z19SharedMem2RegistersPfi_param_0,
	.param .u32 _Z19SharedMem2RegistersPfi_param_1
)
{
	.local .align 16 .b8 	__local_depot2[256];
	.reg .b64 	%SP;
	.reg .b64 	%SPL;
	.reg .pred 	%p<6>;
	.reg .b32 	%r<20>;
	.reg .b32 	%f<3>;
	.reg .b64 	%rd<7>;

	mov.u64 	%SPL, __local_depot2;
	ld.param.u64 	%rd2, [_Z19SharedMem2RegistersPfi_param_0];
	ld.param.u32 	%r9, [_Z19SharedMem2RegistersPfi_param_1];
	add.u64 	%rd1, %SPL, 0;
	mov.u32 	%r1, %ntid.x;
	mov.u32 	%r10, %tid.x;
	mov.u32 	%r11, %ctaid.x;
	mad.lo.s32 	%r2, %r11, %r1, %r10;
	shr.s32 	%r3, %r9, 2;
	mov.b32 	%r12, 1065353216;
	st.local.u32 	[%rd1], %r12;
	setp.ge.s32 	%p1, %r2, %r3;
	@%p1 bra 	$L__BB2_3;
	mov.u32 	%r14, %nctaid.x;
	mul.lo.s32 	%r4, %r14, %r1;
	mov.b32 	%r19, 0;
	mov.u32 	%r16, shMem;
	mov.u32 	%r18, %r2;
$L__BB2_2:
	shl.b32 	%r15, %r18, 2;
	add.s32 	%r17, %r16, %r15;
	ld.shared.f32 	%f1, [%r17];
	mul.wide.u32 	%rd4, %r19, 4;
	add.s64 	%rd5, %rd1, %rd4;
	st.local.f32 	[%rd5], %f1;
	add.s32 	%r7, %r19, 1;
	add.s32 	%r18, %r18, %r4;
	setp.lt.s32 	%p2, %r18, %r3;
	setp.lt.u32 	%p3, %r19, 63;
	and.pred  	%p4, %p2, %p3;
	mov.u32 	%r19, %r7;
	@%p4 bra 	$L__BB2_2;
$L__BB2_3:
	setp.ne.s32 	%p5, %r2, 0;
	@%p5 bra 	$L__BB2_5;
	ld.local.f32 	%f2, [%rd1];
	cvta.to.global.u64 	%rd6, %rd2;
	st.global.f32 	[%rd6], %f2;
$L__BB2_5:
	ret;

}
	// .globl	_Z19Registers2SharedMemPfi
.visible .entry _Z19Registers2SharedMemPfi(
	.param .u64 .ptr .align 1 _Z19Registers2SharedMemPfi_param_0,
	.param .u32 _Z19Registers2SharedMemPfi_param_1
)
{
	.local .align 16 .b8 	__local_depot3[256];
	.reg .b64 	%SP;
	.reg .b64 	%SPL;
	.reg .pred 	%p<6>;
	.reg .b32 	%r<21>;
	.reg .b32 	%f<2>;
	.reg .b64 	%rd<7>;

	mov.u64 	%SPL, __local_depot3;
	ld.param.u64 	%rd2, [_Z19Registers2SharedMemPfi_param_0];
	ld.param.u32 	%r9, [_Z19Registers2SharedMemPfi_param_1];
	add.u64 	%rd1, %SPL, 0;
	mov.u32 	%r1, %ntid.x;
	mov.u32 	%r10, %tid.x;
	mov.u32 	%r11, %ctaid.x;
	mad.lo.s32 	%r2, %r11, %r1, %r10;
	shr.s32 	%r3, %r9, 2;
	mov.b32 	%r12, 1065353216;
	st.local.u32 	[%rd1], %r12;
	setp.ge.s32 	%p1, %r2, %r3;
	@%p1 bra 	$L__BB3_3;
	mov.u32 	%r14, %nctaid.x;
	mul.lo.s32 	%r4, %r14, %r1;
	mov.b32 	%r20, 0;
	mov.u32 	%r16, shMem;
	mov.u32 	%r19, %r2;
$L__BB3_2:
	mul.wide.u32 	%rd4, %r20, 4;
	add.s64 	%rd5, %rd1, %rd4;
	ld.local.f32 	%f1, [%rd5];
	shl.b32 	%r15, %r19, 2;
	add.s32 	%r17, %r16, %r15;
	st.shared.f32 	[%r17], %f1;
	add.s32 	%r7, %r20, 1;
	add.s32 	%r19, %r19, %r4;
	setp.lt.s32 	%p2, %r19, %r3;
	setp.lt.u32 	%p3, %r20, 63;
	and.pred  	%p4, %p2, %p3;
	mov.u32 	%r20, %r7;
	@%p4 bra 	$L__BB3_2;
$L__BB3_3:
	setp.ne.s32 	%p5, %r2, 0;
	@%p5 bra 	$L__BB3_5;
	cvta.to.global.u64 	%rd6, %rd2;
	mov.b32 	%r18, 1065353216;
	st.global.u32 	[%rd6], %r18;
$L__BB3_5:
	ret;

}


// ===== COMPILED SASS (sm_100) =====

	.target	sm_100

	.elftype	@"ET_EXEC"


//--------------------- .note.nv.tkinfo           --------------------------
	.section	.note.nv.tkinfo,"",@"SHT_NOTE"
	.sectionflags	@"SHF_NOTE_NV_TKINFO"
	.tkinfo
        /*0018*/ 	.word	0x00000002
        /*0030*/ 	.string	""
        /*0030*/ 	.string	"ptxas"
        /*0030*/ 	.string	"Cuda compilation tools, release 13.0, V13.0.88"
        /*0030*/ 	.string	"Build cuda_13.0.r13.0/compiler.36424714_0"
        /*0030*/ 	.string	"-arch sm_100 -m 64 "



//--------------------- .note.nv.cuinfo           --------------------------
	.section	.note.nv.cuinfo,"",@"SHT_NOTE"
	.sectionflags	@"SHF_NOTE_NV_CUINFO"
        /*0018*/ 	.short	0x0002
        /*001a*/ 	.short	0x0064
        /*001c*/ 	.short	0x0082
	.zero		2


//--------------------- .nv.info                  --------------------------
	.section	.nv.info,"",@"SHT_CUDA_INFO"
	.align	4


	//----- nvinfo : EIATTR_REGCOUNT
	.align		4
        /*0000*/ 	.byte	0x04, 0x2f
        /*0002*/ 	.short	(.L_1 - .L_0)
	.align		4
.L_0:
        /*0004*/ 	.word	index@(_Z19globalMem2SharedMemPfS_i)
        /*0008*/ 	.word	0x00000014


	//----- nvinfo : EIATTR_FRAME_SIZE
	.align		4
.L_1:
        /*000c*/ 	.byte	0x04, 0x11
        /*000e*/ 	.short	(.L_3 - .L_2)
	.align		4
.L_2:
        /*0010*/ 	.word	index@(_Z19globalMem2SharedMemPfS_i)
        /*0014*/ 	.word	0x00000000


	//----- nvinfo : EIATTR_REGCOUNT
	.align		4
.L_3:
        /*0018*/ 	.byte	0x04, 0x2f
        /*001a*/ 	.short	(.L_5 - .L_4)
	.align		4
.L_4:
        /*001c*/ 	.word	index@(_Z19SharedMem2globalMemPfS_i)
        /*0020*/ 	.word	0x00000018


	//----- nvinfo : EIATTR_FRAME_SIZE
	.align		4
.L_5:
        /*0024*/ 	.byte	0x04, 0x11
        /*0026*/ 	.short	(.L_7 - .L_6)
	.align		4
.L_6:
        /*0028*/ 	.word	index@(_Z19SharedMem2globalMemPfS_i)
        /*002c*/ 	.word	0x00000000


	//----- nvinfo : EIATTR_REGCOUNT
	.align		4
.L_7:
        /*0030*/ 	.byte	0x04, 0x2f
        /*0032*/ 	.short	(.L_9 - .L_8)
	.align		4
.L_8:
        /*0034*/ 	.word	index@(_Z19SharedMem2RegistersPfi)
        /*0038*/ 	.word	0x00000009


	//----- nvinfo : EIATTR_FRAME_SIZE
	.align		4
.L_9:
        /*003c*/ 	.byte	0x04, 0x11
        /*003e*/ 	.short	(.L_11 - .L_10)
	.align		4
.L_10:
        /*0040*/ 	.word	index@(_Z19SharedMem2RegistersPfi)
        /*0044*/ 	.word	0x00000100


	//----- nvinfo : EIATTR_REGCOUNT
	.align		4
.L_11:
        /*0048*/ 	.byte	0x04, 0x2f
        /*004a*/ 	.short	(.L_13 - .L_12)
	.align		4
.L_12:
        /*004c*/ 	.word	index@(_Z19Registers2SharedMemPfi)
        /*0050*/ 	.word	0x0000000a


	//----- nvinfo : EIATTR_FRAME_SIZE
	.align		4
.L_13:
        /*0054*/ 	.byte	0x04, 0x11
        /*0056*/ 	.short	(.L_15 - .L_14)
	.align		4
.L_14:
        /*0058*/ 	.word	index@(_Z19Registers2SharedMemPfi)
        /*005c*/ 	.word	0x00000100


	//----- nvinfo : EIATTR_MIN_STACK_SIZE
	.align		4
.L_15:
        /*0060*/ 	.byte	0x04, 0x12
        /*0062*/ 	.short	(.L_17 - .L_16)
	.align		4
.L_16:
        /*0064*/ 	.word	index@(_Z19Registers2SharedMemPfi)
        /*0068*/ 	.word	0x00000100


	//----- nvinfo : EIATTR_MIN_STACK_SIZE
	.align		4
.L_17:
        /*006c*/ 	.byte	0x04, 0x12
        /*006e*/ 	.short	(.L_19 - .L_18)
	.align		4
.L_18:
        /*0070*/ 	.word	index@(_Z19SharedMem2RegistersPfi)
        /*0074*/ 	.word	0x00000100


	//----- nvinfo : EIATTR_MIN_STACK_SIZE
	.align		4
.L_19:
        /*0078*/ 	.byte	0x04, 0x12
        /*007a*/ 	.short	(.L_21 - .L_20)
	.align		4
.L_20:
        /*007c*/ 	.word	index@(_Z19SharedMem2globalMemPfS_i)
        /*0080*/ 	.word	0x00000000


	//----- nvinfo : EIATTR_MIN_STACK_SIZE
	.align		4
.L_21:
        /*0084*/ 	.byte	0x04, 0x12
        /*0086*/ 	.short	(.L_23 - .L_22)
	.align		4
.L_22:
        /*0088*/ 	.word	index@(_Z19globalMem2SharedMemPfS_i)
        /*008c*/ 	.word	0x00000000
.L_23:


//--------------------- .nv.compat                --------------------------
	.section	.nv.compat,"",@"SHT_CUDA_COMPAT_INFO"
	.align	4
        /*0000*/ 	.byte	0x02, 0x09, 0x00, 0x00, 0x02, 0x02, 0x01, 0x00, 0x02, 0x05, 0x05, 0x00, 0x03, 0x07, 0x01, 0x01
        /*0010*/ 	.byte	0x02, 0x03, 0x00, 0x00, 0x02, 0x06, 0x01, 0x00, 0x04, 0x0b, 0x08, 0x00, 0x09, 0x00, 0x00, 0x00
        /*0020*/ 	.byte	0x00, 0x00, 0x00, 0x00


//--------------------- .nv.info._Z19Registers2SharedMemPfi --------------------------
	.section	.nv.info._Z19Registers2SharedMemPfi,"",@"SHT_CUDA_INFO"
	.sectionflags	@""
	.align	4


	//----- nvinfo : EIATTR_CUDA_API_VERSION
	.align		4
        /*0000*/ 	.byte	0x04, 0x37
        /*0002*/ 	.short	(.L_25 - .L_24)
.L_24:
        /*0004*/ 	.word	0x00000082


	//----- nvinfo : EIATTR_KPARAM_INFO
	.align		4
.L_25:
        /*0008*/ 	.byte	0x04, 0x17
        /*000a*/ 	.short	(.L_27 - .L_26)
.L_26:
        /*000c*/ 	.word	0x00000000
        /*0010*/ 	.short	0x0001
        /*0012*/ 	.short	0x0008
        /*0014*/ 	.byte	0x00, 0xf0, 0x11, 0x00


	//----- nvinfo : EIATTR_KPARAM_INFO
	.align		4
.L_27:
        /*0018*/ 	.byte	0x04, 0x17
        /*001a*/ 	.short	(.L_29 - .L_28)
.L_28:
        /*001c*/ 	.word	0x00000000
        /*0020*/ 	.short	0x0000
        /*0022*/ 	.short	0x0000
        /*0024*/ 	.byte	0x00, 0xf5, 0x21, 0x00


	//----- nvinfo : EIATTR_SPARSE_MMA_MASK
	.align		4
.L_29:
        /*0028*/ 	.byte	0x03, 0x50
        /*002a*/ 	.short	0x0000


	//----- nvinfo : EIATTR_MAXREG_COUNT
	.align		4
        /*002c*/ 	.byte	0x03, 0x1b
        /*002e*/ 	.short	0x00ff


	//----- nvinfo : EIATTR_MERCURY_ISA_VERSION
	.align		4
        /*0030*/ 	.byte	0x03, 0x5f
        /*0032*/ 	.short	0x0101


	//----- nvinfo : EIATTR_VRC_CTA_INIT_COUNT
	.align		4
        /*0034*/ 	.byte	0x02, 0x4a
	.zero		1
	.zero		1


	//----- nvinfo : EIATTR_EXIT_INSTR_OFFSETS
	.align		4
        /*0038*/ 	.byte	0x04, 0x1c
        /*003a*/ 	.short	(.L_31 - .L_30)


	//   ....[0]....
.L_30:
        /*003c*/ 	.word	0x000001f0


	//   ....[1]....
        /*0040*/ 	.word	0x00000230


	//----- nvinfo : EIATTR_CRS_STACK_SIZE
	.align		4
.L_31:
        /*0044*/ 	.byte	0x04, 0x1e
        /*0046*/ 	.short	(.L_33 - .L_32)
.L_32:
        /*0048*/ 	.word	0x00000000


	//----- nvinfo : EIATTR_CBANK_PARAM_SIZE
	.align		4
.L_33:
        /*004c*/ 	.byte	0x03, 0x19
        /*004e*/ 	.short	0x000c


	//----- nvinfo : EIATTR_PARAM_CBANK
	.align		4
        /*0050*/ 	.byte	0x04, 0x0a
        /*0052*/ 	.short	(.L_35 - .L_34)
	.align		4
.L_34:
        /*0054*/ 	.word	index@(.nv.constant0._Z19Registers2SharedMemPfi)
        /*0058*/ 	.short	0x0380
        /*005a*/ 	.short	0x000c


	//----- nvinfo : EIATTR_SW_WAR
	.align		4
.L_35:
        /*005c*/ 	.byte	0x04, 0x36
        /*005e*/ 	.short	(.L_37 - .L_36)
.L_36:
        /*0060*/ 	.word	0x00000008
.L_37:


//--------------------- .nv.info._Z19SharedMem2RegistersPfi --------------------------
	.section	.nv.info._Z19SharedMem2RegistersPfi,"",@"SHT_CUDA_INFO"
	.sectionflags	@""
	.align	4


	//----- nvinfo : EIATTR_CUDA_API_VERSION
	.align		4
        /*0000*/ 	.byte	0x04, 0x37
        /*0002*/ 	.short	(.L_39 - .L_38)
.L_38:
        /*0004*/ 	.word	0x00000082


	//----- nvinfo : EIATTR_KPARAM_INFO
	.align		4
.L_39:
        /*0008*/ 	.byte	0x04, 0x17
        /*000a*/ 	.short	(.L_41 - .L_40)
.L_40:
        /*000c*/ 	.word	0x00000000
        /*0010*/ 	.short	0x0001
        /*0012*/ 	.short	0x0008
        /*0014*/ 	.byte	0x00, 0xf0, 0x11, 0x00


	//----- nvinfo : EIATTR_KPARAM_INFO
	.align		4
.L_41:
        /*0018*/ 	.byte	0x04, 0x17
        /*001a*/ 	.short	(.L_43 - .L_42)
.L_42:
        /*001c*/ 	.word	0x00000000
        /*0020*/ 	.short	0x0000
        /*0022*/ 	.short	0x0000
        /*0024*/ 	.byte	0x00, 0xf5, 0x21, 0x00


	//----- nvinfo : EIATTR_SPARSE_MMA_MASK
	.align		4
.L_43:
        /*0028*/ 	.byte	0x03, 0x50
        /*002a*/ 	.short	0x0000


	//----- nvinfo : EIATTR_MAXREG_COUNT
	.align		4
        /*002c*/ 	.byte	0x03, 0x1b
        /*002e*/ 	.short	0x00ff


	//----- nvinfo : EIATTR_MERCURY_ISA_VERSION
	.align		4
        /*0030*/ 	.byte	0x03, 0x5f
        /*0032*/ 	.short	0x0101


	//----- nvinfo : EIATTR_VRC_CTA_INIT_COUNT
	.align		4
        /*0034*/ 	.byte	0x02, 0x4a
	.zero		1
	.zero		1


	//----- nvinfo : EIATTR_EXIT_INSTR_OFFSETS
	.align		4
        /*0038*/ 	.byte	0x04, 0x1c
        /*003a*/ 	.short	(.L_45 - .L_44)


	//   ....[0]....
.L_44:
        /*003c*/ 	.word	0x000001f0


	//   ....[1]....
        /*0040*/ 	.word	0x00000240


	//----- nvinfo : EIATTR_CRS_STACK_SIZE
	.align		4
.L_45:
        /*0044*/ 	.byte	0x04, 0x1e
        /*0046*/ 	.short	(.L_47 - .L_46)
.L_46:
        /*0048*/ 	.word	0x00000000


	//----- nvinfo : EIATTR_CBANK_PARAM_SIZE
	.align		4
.L_47:
        /*004c*/ 	.byte	0x03, 0x19
        /*004e*/ 	.short	0x000c


	//----- nvinfo : EIATTR_PARAM_CBANK
	.align		4
        /*0050*/ 	.byte	0x04, 0x0a
        /*0052*/ 	.short	(.L_49 - .L_48)
	.align		4
.L_48:
        /*0054*/ 	.word	index@(.nv.constant0._Z19SharedMem2RegistersPfi)
        /*0058*/ 	.short	0x0380
        /*005a*/ 	.short	0x000c


	//----- nvinfo : EIATTR_SW_WAR
	.align		4
.L_49:
        /*005c*/ 	.byte	0x04, 0x36
        /*005e*/ 	.short	(.L_51 - .L_50)
.L_50:
        /*0060*/ 	.word	0x00000008
.L_51:


//--------------------- .nv.info._Z19SharedMem2globalMemPfS_i --------------------------
	.section	.nv.info._Z19SharedMem2globalMemPfS_i,"",@"SHT_CUDA_INFO"
	.sectionflags	@""
	.align	4


	//----- nvinfo : EIATTR_CUDA_API_VERSION
	.align		4
        /*0000*/ 	.byte	0x04, 0x37
        /*0002*/ 	.short	(.L_53 - .L_52)
.L_52:
        /*0004*/ 	.word	0x00000082


	//----- nvinfo : EIATTR_KPARAM_INFO
	.align		4
.L_53:
        /*0008*/ 	.byte	0x04, 0x17
        /*000a*/ 	.short	(.L_55 - .L_54)
.L_54:
        /*000c*/ 	.word	0x00000000
        /*0010*/ 	.short	0x0002
        /*0012*/ 	.short	0x0010
        /*0014*/ 	.byte	0x00, 0xf0, 0x11, 0x00


	//----- nvinfo : EIATTR_KPARAM_INFO
	.align		4
.L_55:
        /*0018*/ 	.byte	0x04, 0x17
        /*001a*/ 	.short	(.L_57 - .L_56)
.L_56:
        /*001c*/ 	.word	0x00000000
        /*0020*/ 	.short	0x0001
        /*0022*/ 	.short	0x0008
        /*0024*/ 	.byte	0x00, 0xf5, 0x21, 0x00


	//----- nvinfo : EIATTR_KPARAM_INFO
	.align		4
.L_57:
        /*0028*/ 	.byte	0x04, 0x17
        /*002a*/ 	.short	(.L_59 - .L_58)
.L_58:
        /*002c*/ 	.word	0x00000000
        /*0030*/ 	.short	0x0000
        /*0032*/ 	.short	0x0000
        /*0034*/ 	.byte	0x00, 0xf5, 0x21, 0x00


	//----- nvinfo : EIATTR_SPARSE_MMA_MASK
	.align		4
.L_59:
        /*0038*/ 	.byte	0x03, 0x50
        /*003a*/ 	.short	0x0000


	//----- nvinfo : EIATTR_MAXREG_COUNT
	.align		4
        /*003c*/ 	.byte	0x03, 0x1b
        /*003e*/ 	.short	0x00ff


	//----- nvinfo : EIATTR_MERCURY_ISA_VERSION
	.align		4
        /*0040*/ 	.byte	0x03, 0x5f
        /*0042*/ 	.short	0x0101


	//----- nvinfo : EIATTR_VRC_CTA_INIT_COUNT
	.align		4
        /*0044*/ 	.byte	0x02, 0x4a
	.zero		1
	.zero		1


	//----- nvinfo : EIATTR_EXIT_INSTR_OFFSETS
	.align		4
        /*0048*/ 	.byte	0x04, 0x1c
        /*004a*/ 	.short	(.L_61 - .L_60)


	//   ....[0]....
.L_60:
        /*004c*/ 	.word	0x00000120


	//   ....[1]....
        /*0050*/ 	.word	0x00000410


	//   ....[2]....
        /*0054*/ 	.word	0x00000590


	//----- nvinfo : EIATTR_CRS_STACK_SIZE
	.align		4
.L_61:
        /*0058*/ 	.byte	0x04, 0x1e
        /*005a*/ 	.short	(.L_63 - .L_62)
.L_62:
        /*005c*/ 	.word	0x00000000


	//----- nvinfo : EIATTR_CBANK_PARAM_SIZE
	.align		4
.L_63:
        /*0060*/ 	.byte	0x03, 0x19
        /*0062*/ 	.short	0x0014


	//----- nvinfo : EIATTR_PARAM_CBANK
	.align		4
        /*0064*/ 	.byte	0x04, 0x0a
        /*0066*/ 	.short	(.L_65 - .L_64)
	.align		4
.L_64:
        /*0068*/ 	.word	index@(.nv.constant0._Z19SharedMem2globalMemPfS_i)
        /*006c*/ 	.short	0x0380
        /*006e*/ 	.short	0x0014


	//----- nvinfo : EIATTR_SW_WAR
	.align		4
.L_65:
        /*0070*/ 	.byte	0x04, 0x36
        /*0072*/ 	.short	(.L_67 - .L_66)
.L_66:
        /*0074*/ 	.word	0x00000008
.L_67:


//--------------------- .nv.info._Z19globalMem2SharedMemPfS_i --------------------------
	.section	.nv.info._Z19globalMem2SharedMemPfS_i,"",@"SHT_CUDA_INFO"
	.sectionflags	@""
	.align	4


	//----- nvinfo : EIATTR_CUDA_API_VERSION
	.align		4
        /*0000*/ 	.byte	0x04, 0x37
        /*0002*/ 	.short	(.L_69 - .L_68)
.L_68:
        /*0004*/ 	.word	0x00000082


	//----- nvinfo : EIATTR_KPARAM_INFO
	.align		4
.L_69:
        /*0008*/ 	.byte	0x04, 0x17
        /*000a*/ 	.short	(.L_71 - .L_70)
.L_70:
        /*000c*/ 	.word	0x00000000
        /*0010*/ 	.short	0x0002
        /*0012*/ 	.short	0x0010
        /*0014*/ 	.byte	0x00, 0xf0, 0x11, 0x00


	//----- nvinfo : EIATTR_KPARAM_INFO
	.align		4
.L_71:
        /*0018*/ 	.byte	0x04, 0x17
        /*001a*/ 	.short	(.L_73 - .L_72)
.L_72:
        /*001c*/ 	.word	0x00000000
        /*0020*/ 	.short	0x0001
        /*0022*/ 	.short	0x0008
        /*0024*/ 	.byte	0x00, 0xf5, 0x21, 0x00


	//----- nvinfo : EIATTR_KPARAM_INFO
	.align		4
.L_73:
        /*0028*/ 	.byte	0x04, 0x17
        /*002a*/ 	.short	(.L_75 - .L_74)
.L_74:
        /*002c*/ 	.word	0x00000000
        /*0030*/ 	.short	0x0000
        /*0032*/ 	.short	0x0000
        /*0034*/ 	.byte	0x00, 0xf5, 0x21, 0x00


	//----- nvinfo : EIATTR_SPARSE_MMA_MASK
	.align		4
.L_75:
        /*0038*/ 	.byte	0x03, 0x50
        /*003a*/ 	.short	0x0000


	//----- nvinfo : EIATTR_MAXREG_COUNT
	.align		4
        /*003c*/ 	.byte	0x03, 0x1b
        /*003e*/ 	.short	0x00ff


	//----- nvinfo : EIATTR_MERCURY_ISA_VERSION
	.align		4
        /*0040*/ 	.byte	0x03, 0x5f
        /*0042*/ 	.short	0x0101


	//----- nvinfo : EIATTR_VRC_CTA_INIT_COUNT
	.align		4
        /*0044*/ 	.byte	0x02, 0x4a
	.zero		1
	.zero		1


	//----- nvinfo : EIATTR_EXIT_INSTR_OFFSETS
	.align		4
        /*0048*/ 	.byte	0x04, 0x1c
        /*004a*/ 	.short	(.L_77 - .L_76)


	//   ....[0]....
.L_76:
        /*004c*/ 	.word	0x00000120


	//   ....[1]....
        /*0050*/ 	.word	0x00000410


	//   ....[2]....
        /*0054*/ 	.word	0x00000590


	//----- nvinfo : EIATTR_CRS_STACK_SIZE
	.align		4
.L_77:
        /*0058*/ 	.byte	0x04, 0x1e
        /*005a*/ 	.short	(.L_79 - .L_78)
.L_78:
        /*005c*/ 	.word	0x00000000


	//----- nvinfo : EIATTR_CBANK_PARAM_SIZE
	.align		4
.L_79:
        /*0060*/ 	.byte	0x03, 0x19
        /*0062*/ 	.short	0x0014


	//----- nvinfo : EIATTR_PARAM_CBANK
	.align		4
        /*0064*/ 	.byte	0x04, 0x0a
        /*0066*/ 	.short	(.L_81 - .L_80)
	.align		4
.L_80:
        /*0068*/ 	.word	index@(.nv.constant0._Z19globalMem2SharedMemPfS_i)
        /*006c*/ 	.short	0x0380
        /*006e*/ 	.short	0x0014


	//----- nvinfo : EIATTR_SW_WAR
	.align		4
.L_81:
        /*0070*/ 	.byte	0x04, 0x36
        /*0072*/ 	.short	(.L_83 - .L_82)
.L_82:
        /*0074*/ 	.word	0x00000008
.L_83:


//--------------------- .nv.callgraph             --------------------------
	.section	.nv.callgraph,"",@"SHT_CUDA_CALLGRAPH"
	.align	4
	.sectionentsize	8
	.align		4
        /*0000*/ 	.word	0x00000000
	.align		4
        /*0004*/ 	.word	0xffffffff
	.align		4
        /*0008*/ 	.word	0x00000000
	.align		4
        /*000c*/ 	.word	0xfffffffe
	.align		4
        /*0010*/ 	.word	0x00000000
	.align		4
        /*0014*/ 	.word	0xfffffffd
	.align		4
        /*0018*/ 	.word	0x00000000
	.align		4
        /*001c*/ 	.word	0xfffffffc


//--------------------- .text._Z19Registers2SharedMemPfi --------------------------
	.section	.text._Z19Registers2SharedMemPfi,"ax",@progbits
	.align	128
        .global         _Z19Registers2SharedMemPfi
        .type           _Z19Registers2SharedMemPfi,@function
        .size           _Z19Registers2SharedMemPfi,(.L_x_18 - _Z19Registers2SharedMemPfi)
        .other          _Z19Registers2SharedMemPfi,@"STO_CUDA_ENTRY STV_DEFAULT"
_Z19Registers2SharedMemPfi:
.text._Z19Registers2SharedMemPfi:
[----:B------:R-:W0:Y:S01]  /*0000*/  LDC R1, c[0x0][0x37c] ;  /* 0x0000df00ff017b82 */ /* 0x000e220000000800 */
[----:B------:R-:W1:Y:S01]  /*0010*/  S2R R2, SR_TID.X ;  /* 0x0000000000027919 */ /* 0x000e620000002100 */
[----:B------:R-:W2:Y:S01]  /*0020*/  LDCU UR4, c[0x0][0x388] ;  /* 0x00007100ff0477ac */ /* 0x000ea20008000800 */
[----:B0-----:R-:W-:Y:S01]  /*0030*/  VIADD R1, R1, 0xffffff00 ;  /* 0xffffff0001017836 */ /* 0x001fe20000000000 */
[----:B------:R-:W-:Y:S01]  /*0040*/  BSSY.RECONVERGENT B0, `(.L_x_0) ;  /* 0x000001a000007945 */ /* 0x000fe20003800200 */
[----:B------:R-:W1:Y:S01]  /*0050*/  S2R R3, SR_CTAID.X ;  /* 0x0000000000037919 */ /* 0x000e620000002500 */
[----:B------:R-:W1:Y:S01]  /*0060*/  LDCU UR5, c[0x0][0x360] ;  /* 0x00006c00ff0577ac */ /* 0x000e620008000800 */
[----:B------:R-:W-:-:S05]  /*0070*/  IMAD.MOV.U32 R0, RZ, RZ, 0x3f800000 ;  /* 0x3f800000ff007424 */ /* 0x000fca00078e00ff */
[----:B------:R0:W-:Y:S01]  /*0080*/  STL [R1], R0 ;  /* 0x0000000001007387 */ /* 0x0001e20000100800 */
[----:B--2---:R-:W-:Y:S01]  /*0090*/  USHF.R.S32.HI UR4, URZ, 0x2, UR4 ;  /* 0x00000002ff047899 */ /* 0x004fe20008011404 */
[----:B-1----:R-:W-:-:S05]  /*00a0*/  IMAD R2, R3, UR5, R2 ;  /* 0x0000000503027c24 */ /* 0x002fca000f8e0202 */
[C---:B------:R-:W-:Y:S02]  /*00b0*/  ISETP.GE.AND P1, PT, R2.reuse, UR4, PT ;  /* 0x0000000402007c0c */ /* 0x040fe4000bf26270 */
[----:B------:R-:W-:-:S11]  /*00c0*/  ISETP.NE.AND P0, PT, R2, RZ, PT ;  /* 0x000000ff0200720c */ /* 0x000fd60003f05270 */
[----:B0-----:R-:W-:Y:S05]  /*00d0*/  @P1 BRA `(.L_x_1) ;  /* 0x0000000000401947 */ /* 0x001fea0003800000 */
[----:B------:R-:W0:Y:S01]  /*00e0*/  S2R R4, SR_CgaCtaId ;  /* 0x0000000000047919 */ /* 0x000e220000008800 */
[----:B------:R-:W1:Y:S01]  /*00f0*/  LDC R6, c[0x0][0x370] ;  /* 0x0000dc00ff067b82 */ /* 0x000e620000000800 */
[----:B------:R-:W-:Y:S02]  /*0100*/  MOV R3, 0x400 ;  /* 0x0000040000037802 */ /* 0x000fe40000000f00 */
[----:B------:R-:W-:Y:S01]  /*0110*/  MOV R5, R2 ;  /* 0x0000000200057202 */ /* 0x000fe20000000f00 */
[----:B-1----:R-:W-:Y:S01]  /*0120*/  IMAD R2, R6, UR5, RZ ;  /* 0x0000000506027c24 */ /* 0x002fe2000f8e02ff */
[----:B0-----:R-:W-:Y:S01]  /*0130*/  LEA R3, R4, R3, 0x18 ;  /* 0x0000000304037211 */ /* 0x001fe200078ec0ff */
[----:B------:R-:W-:-:S07]  /*0140*/  IMAD.MOV.U32 R4, RZ, RZ, RZ ;  /* 0x000000ffff047224 */ /* 0x000fce00078e00ff */
.L_x_2:
[----:B0-----:R-:W-:-:S06]  /*0150*/  IMAD R6, R4, 0x4, R1 ;  /* 0x0000000404067824 */ /* 0x001fcc00078e0201 */
[----:B------:R-:W2:Y:S01]  /*0160*/  LDL R6, [R6] ;  /* 0x0000000006067983 */ /* 0x000ea20000100800 */
[----:B------:R-:W-:Y:S01]  /*0170*/  LEA R7, R5, R3, 0x2 ;  /* 0x0000000305077211 */ /* 0x000fe200078e10ff */
[----:B------:R-:W-:Y:S01]  /*0180*/  IMAD.IADD R5, R2, 0x1, R5 ;  /* 0x0000000102057824 */ /* 0x000fe200078e0205 */
[C---:B------:R-:W-:Y:S02]  /*0190*/  ISETP.GE.U32.AND P1, PT, R4.reuse, 0x3f, PT ;  /* 0x0000003f0400780c */ /* 0x040fe40003f26070 */
[----:B------:R-:W-:Y:S02]  /*01a0*/  IADD3 R4, PT, PT, R4, 0x1, RZ ;  /* 0x0000000104047810 */ /* 0x000fe40007ffe0ff */
[----:B------:R-:W-:Y:S01]  /*01b0*/  ISETP.LT.AND P2, PT, R5, UR4, PT ;  /* 0x0000000405007c0c */ /* 0x000fe2000bf41270 */
[----:B--2---:R0:W-:-:S12]  /*01c0*/  STS [R7], R6 ;  /* 0x0000000607007388 */ /* 0x0041d80000000800 */
[----:B------:R-:W-:Y:S05]  /*01d0*/  @!P1 BRA P2, `(.L_x_2) ;  /* 0xfffffffc00dc9947 */ /* 0x000fea000103ffff */
.L_x_1:
[----:B------:R-:W-:Y:S05]  /*01e0*/  BSYNC.RECONVERGENT B0 ;  /* 0x0000000000007941 */ /* 0x000fea0003800200 */
.L_x_0:
[----:B------:R-:W-:Y:S05]  /*01f0*/  @P0 EXIT ;  /* 0x000000000000094d */ /* 0x000fea0003800000 */
[----:B------:R-:W1:Y:S01]  /*0200*/  LDC.64 R2, c[0x0][0x380] ;  /* 0x0000e000ff027b82 */ /* 0x000e620000000a00 */
[----:B------:R-:W1:Y:S02]  /*0210*/  LDCU.64 UR4, c[0x0][0x358] ;  /* 0x00006b00ff0477ac */ /* 0x000e640008000a00 */
[----:B-1----:R-:W-:Y:S01]  /*0220*/  STG.E desc[UR4][R2.64], R0 ;  /* 0x0000000002007986 */ /* 0x002fe2000c101904 */
[----:B------:R-:W-:Y:S05]  /*0230*/  EXIT ;  /* 0x000000000000794d */ /* 0x000fea0003800000 */
.L_x_3:
[----:B------:R-:W-:-:S00]  /*0240*/  BRA `(.L_x_3) ;  /* 0xfffffffc00fc7947 */ /* 0x000fc0000383ffff */
[----:B------:R-:W-:-:S00]  /*0250*/  NOP ;  /* 0x0000000000007918 */ /* 0x000fc00000000000 */
        /* <DEDUP_REMOVED lines=10> */
.L_x_18:


//--------------------- .text._Z19SharedMem2RegistersPfi --------------------------
	.section	.text._Z19SharedMem2RegistersPfi,"ax",@progbits
	.align	128
        .global         _Z19SharedMem2RegistersPfi
        .type           _Z19SharedMem2RegistersPfi,@function
        .size           _Z19SharedMem2RegistersPfi,(.L_x_19 - _Z19SharedMem2RegistersPfi)
        .other          _Z19SharedMem2RegistersPfi,@"STO_CUDA_ENTRY STV_DEFAULT"
_Z19SharedMem2RegistersPfi:
.text._Z19SharedMem2RegistersPfi:
        /* <DEDUP_REMOVED lines=16> */
[----:B------:R-:W-:Y:S01]  /*0100*/  MOV R0, 0x400 ;  /* 0x0000040000007802 */ /* 0x000fe20000000f00 */
[----:B------:R-:W-:Y:S01]  /*0110*/  IMAD.MOV.U32 R4, RZ, RZ, RZ ;  /* 0x000000ffff047224 */ /* 0x000fe200078e00ff */
[----:B------:R-:W-:Y:S02]  /*0120*/  MOV R3, R2 ;  /* 0x0000000200037202 */ /* 0x000fe40000000f00 */
[----:B0-----:R-:W-:Y:S01]  /*0130*/  LEA R2, R5, R0, 0x18 ;  /* 0x0000000005027211 */ /* 0x001fe200078ec0ff */
[----:B-1----:R-:W-:-:S07]  /*0140*/  IMAD R0, R6, UR5, RZ ;  /* 0x0000000506007c24 */ /* 0x002fce000f8e02ff */
.L_x_6:
[----:B0-----:R-:W-:Y:S01]  /*0150*/  IMAD R5, R3, 0x4, R2 ;  /* 0x0000000403057824 */ /* 0x001fe200078e0202 */
[----:B------:R-:W-:Y:S01]  /*0160*/  LEA R6, R4, R1, 0x2 ;  /* 0x0000000104067211 */ /* 0x000fe200078e10ff */
[----:B------:R-:W-:Y:S01]  /*0170*/  IMAD.IADD R3, R0, 0x1, R3 ;  /* 0x0000000100037824 */ /* 0x000fe200078e0203 */
[C---:B------:R-:W-:Y:S02]  /*0180*/  ISETP.GE.U32.AND P1, PT, R4.reuse, 0x3f, PT ;  /* 0x0000003f0400780c */ /* 0x040fe40003f26070 */
[----:B------:R-:W-:Y:S01]  /*0190*/  IADD3 R4, PT, PT, R4, 0x1, RZ ;  /* 0x0000000104047810 */ /* 0x000fe20007ffe0ff */
[----:B------:R-:W0:Y:S01]  /*01a0*/  LDS R5, [R5] ;  /* 0x0000000005057984 */ /* 0x000e220000000800 */
[----:B------:R-:W-:-:S03]  /*01b0*/  ISETP.LT.AND P2, PT, R3, UR4, PT ;  /* 0x0000000403007c0c */ /* 0x000fc6000bf41270 */
[----:B0-----:R0:W-:Y:S10]  /*01c0*/  STL [R6], R5 ;  /* 0x0000000506007387 */ /* 0x0011f40000100800 */
[----:B------:R-:W-:Y:S05]  /*01d0*/  @!P1 BRA P2, `(.L_x_6) ;  /* 0xfffffffc00dc9947 */ /* 0x000fea000103ffff */
.L_x_5:
[----:B------:R-:W-:Y:S05]  /*01e0*/  BSYNC.RECONVERGENT B0 ;  /* 0x0000000000007941 */ /* 0x000fea0003800200 */
.L_x_4:
[----:B------:R-:W-:Y:S05]  /*01f0*/  @P0 EXIT ;  /* 0x000000000000094d */ /* 0x000fea0003800000 */
[----:B0-----:R-:W2:Y:S01]  /*0200*/  LDL R5, [R1] ;  /* 0x0000000001057983 */ /* 0x001ea20000100800 */
[----:B------:R-:W2:Y:S01]  /*0210*/  LDC.64 R2, c[0x0][0x380] ;  /* 0x0000e000ff027b82 */ /* 0x000ea20000000a00 */
[----:B------:R-:W2:Y:S02]  /*0220*/  LDCU.64 UR4, c[0x0][0x358] ;  /* 0x00006b00ff0477ac */ /* 0x000ea40008000a00 */
[----:B--2---:R-:W-:Y:S01]  /*0230*/  STG.E desc[UR4][R2.64], R5 ;  /* 0x0000000502007986 */ /* 0x004fe2000c101904 */
[----:B------:R-:W-:Y:S05]  /*0240*/  EXIT ;  /* 0x000000000000794d */ /* 0x000fea0003800000 */
.L_x_7:
        /* <DEDUP_REMOVED lines=11> */
.L_x_19:


//--------------------- .text._Z19SharedMem2globalMemPfS_i --------------------------
	.section	.text._Z19SharedMem2globalMemPfS_i,"ax",@progbits
	.align	128
        .global         _Z19SharedMem2globalMemPfS_i
        .type           _Z19SharedMem2globalMemPfS_i,@function
        .size           _Z19SharedMem2globalMemPfS_i,(.L_x_20 - _Z19SharedMem2globalMemPfS_i)
        .other          _Z19SharedMem2globalMemPfS_i,@"STO_CUDA_ENTRY STV_DEFAULT"
_Z19SharedMem2globalMemPfS_i:
.text._Z19SharedMem2globalMemPfS_i:
[----:B------:R-:W-:Y:S01]  /*0000*/  LDC R1, c[0x0][0x37c] ;  /* 0x0000df00ff017b82 */ /* 0x000fe20000000800 */
[----:B------:R-:W0:Y:S01]  /*0010*/  S2R R3, SR_TID.X ;  /* 0x0000000000037919 */ /* 0x000e220000002100 */
[----:B------:R-:W1:Y:S06]  /*0020*/  LDCU UR5, c[0x0][0x370] ;  /* 0x00006e00ff0577ac */ /* 0x000e6c0008000800 */
[----:B------:R-:W0:Y:S01]  /*0030*/  S2UR UR4, SR_CTAID.X ;  /* 0x00000000000479c3 */ /* 0x000e220000002500 */
[----:B------:R-:W2:Y:S07]  /*0040*/  LDCU.64 UR8, c[0x0][0x358] ;  /* 0x00006b00ff0877ac */ /* 0x000eae0008000a00 */
[----:B------:R-:W0:Y:S02]  /*0050*/  LDC R6, c[0x0][0x360] ;  /* 0x0000d800ff067b82 */ /* 0x000e240000000800 */
[----:B0-----:R-:W-:Y:S01]  /*0060*/  IMAD R0, R6, UR4, R3 ;  /* 0x0000000406007c24 */ /* 0x001fe2000f8e0203 */
[----:B------:R-:W0:Y:S04]  /*0070*/  LDCU UR4, c[0x0][0x390] ;  /* 0x00007200ff0477ac */ /* 0x000e280008000800 */
[----:B------:R-:W-:-:S13]  /*0080*/  ISETP.NE.AND P0, PT, R0, RZ, PT ;  /* 0x000000ff0000720c */ /* 0x000fda0003f05270 */
[----:B------:R-:W3:Y:S01]  /*0090*/  @!P0 S2R R3, SR_CgaCtaId ;  /* 0x0000000000038919 */ /* 0x000ee20000008800 */
[----:B------:R-:W-:Y:S01]  /*00a0*/  @!P0 MOV R2, 0x400 ;  /* 0x0000040000028802 */ /* 0x000fe20000000f00 */
[----:B------:R-:W2:Y:S01]  /*00b0*/  @!P0 LDC.64 R4, c[0x0][0x388] ;  /* 0x0000e200ff048b82 */ /* 0x000ea20000000a00 */
[----:B0-----:R-:W-:-:S06]  /*00c0*/  USHF.R.S32.HI UR4, URZ, 0x2, UR4 ;  /* 0x00000002ff047899 */ /* 0x001fcc0008011404 */
[----:B------:R-:W-:Y:S02]  /*00d0*/  ISETP.GE.AND P1, PT, R0, UR4, PT ;  /* 0x0000000400007c0c */ /* 0x000fe4000bf26270 */
[----:B---3--:R-:W-:Y:S01]  /*00e0*/  @!P0 LEA R2, R3, R2, 0x18 ;  /* 0x0000000203028211 */ /* 0x008fe200078ec0ff */
[----:B-1----:R-:W-:-:S04]  /*00f0*/  IMAD R3, R6, UR5, RZ ;  /* 0x0000000506037c24 */ /* 0x002fc8000f8e02ff */
[----:B------:R-:W2:Y:S04]  /*0100*/  @!P0 LDS R7, [R2] ;  /* 0x0000000002078984 */ /* 0x000ea80000000800 */
[----:B--2---:R0:W-:Y:S02]  /*0110*/  @!P0 STG.E desc[UR8][R4.64], R7 ;  /* 0x0000000704008986 */ /* 0x0041e4000c101908 */
[----:B------:R-:W-:Y:S05]  /*0120*/  @P1 EXIT ;  /* 0x000000000000194d */ /* 0x000fea0003800000 */
[----:B------:R-:W1:Y:S01]  /*0130*/  I2F.U32.RP R8, R3 ;  /* 0x0000000300087306 */ /* 0x000e620000209000 */
[C---:B------:R-:W-:Y:S01]  /*0140*/  IMAD.IADD R2, R3.reuse, 0x1, R0 ;  /* 0x0000000103027824 */ /* 0x040fe200078e0200 */
[----:B------:R-:W-:Y:S01]  /*0150*/  ISETP.NE.U32.AND P2, PT, R3, RZ, PT ;  /* 0x000000ff0300720c */ /* 0x000fe20003f45070 */
[----:B------:R-:W-:Y:S01]  /*0160*/  IMAD.MOV R9, RZ, RZ, -R3 ;  /* 0x000000ffff097224 */ /* 0x000fe200078e0a03 */
[----:B------:R-:W-:Y:S02]  /*0170*/  BSSY.RECONVERGENT B0, `(.L_x_8) ;  /* 0x0000029000007945 */ /* 0x000fe40003800200 */
[C---:B------:R-:W-:Y:S02]  /*0180*/  ISETP.GE.AND P0, PT, R2.reuse, UR4, PT ;  /* 0x0000000402007c0c */ /* 0x040fe4000bf06270 */
[----:B0-----:R-:W-:Y:S02]  /*0190*/  VIMNMX R7, PT, PT, R2, UR4, !PT ;  /* 0x0000000402077c48 */ /* 0x001fe4000ffe0100 */
[----:B------:R-:W-:-:S04]  /*01a0*/  SEL R6, RZ, 0x1, P0 ;  /* 0x00000001ff067807 */ /* 0x000fc80000000000 */
[----:B------:R-:W-:Y:S01]  /*01b0*/  IADD3 R2, PT, PT, R7, -R2, -R6 ;  /* 0x8000000207027210 */ /* 0x000fe20007ffe806 */
[----:B-1----:R-:W0:Y:S02]  /*01c0*/  MUFU.RCP R8, R8 ;  /* 0x0000000800087308 */ /* 0x002e240000001000 */
[----:B0-----:R-:W-:-:S06]  /*01d0*/  VIADD R4, R8, 0xffffffe ;  /* 0x0ffffffe08047836 */ /* 0x001fcc0000000000 */
[----:B------:R0:W1:Y:S02]  /*01e0*/  F2I.FTZ.U32.TRUNC.NTZ R5, R4 ;  /* 0x0000000400057305 */ /* 0x000064000021f000 */
[----:B0-----:R-:W-:Y:S02]  /*01f0*/  HFMA2 R4, -RZ, RZ, 0, 0 ;  /* 0x00000000ff047431 */ /* 0x001fe400000001ff */
[----:B-1----:R-:W-:-:S04]  /*0200*/  IMAD R9, R9, R5, RZ ;  /* 0x0000000509097224 */ /* 0x002fc800078e02ff */
[----:B------:R-:W-:-:S06]  /*0210*/  IMAD.HI.U32 R5, R5, R9, R4 ;  /* 0x0000000905057227 */ /* 0x000fcc00078e0004 */
[----:B------:R-:W-:-:S04]  /*0220*/  IMAD.HI.U32 R5, R5, R2, RZ ;  /* 0x0000000205057227 */ /* 0x000fc800078e00ff */
[----:B------:R-:W-:-:S04]  /*0230*/  IMAD.MOV R4, RZ, RZ, -R5 ;  /* 0x000000ffff047224 */ /* 0x000fc800078e0a05 */
[----:B------:R-:W-:-:S05]  /*0240*/  IMAD R2, R3, R4, R2 ;  /* 0x0000000403027224 */ /* 0x000fca00078e0202 */
[----:B------:R-:W-:-:S13]  /*0250*/  ISETP.GE.U32.AND P0, PT, R2, R3, PT ;  /* 0x000000030200720c */ /* 0x000fda0003f06070 */
[----:B------:R-:W-:Y:S01]  /*0260*/  @P0 IMAD.IADD R2, R2, 0x1, -R3 ;  /* 0x0000000102020824 */ /* 0x000fe200078e0a03 */
[----:B------:R-:W-:-:S04]  /*0270*/  @P0 IADD3 R5, PT, PT, R5, 0x1, RZ ;  /* 0x0000000105050810 */ /* 0x000fc80007ffe0ff */
[----:B------:R-:W-:-:S13]  /*0280*/  ISETP.GE.U32.AND P1, PT, R2, R3, PT ;  /* 0x000000030200720c */ /* 0x000fda0003f26070 */
[----:B------:R-:W-:Y:S01]  /*0290*/  @P1 VIADD R5, R5, 0x1 ;  /* 0x0000000105051836 */ /* 0x000fe20000000000 */
[----:B------:R-:W-:-:S05]  /*02a0*/  @!P2 LOP3.LUT R5, RZ, R3, RZ, 0x33, !PT ;  /* 0x00000003ff05a212 */ /* 0x000fca00078e33ff */
[----:B------:R-:W-:-:S05]  /*02b0*/  IMAD.IADD R2, R6, 0x1, R5 ;  /* 0x0000000106027824 */ /* 0x000fca00078e0205 */
[C---:B------:R-:W-:Y:S02]  /*02c0*/  LOP3.LUT R4, R2.reuse, 0x3, RZ, 0xc0, !PT ;  /* 0x0000000302047812 */ /* 0x040fe400078ec0ff */
[----:B------:R-:W-:Y:S02]  /*02d0*/  ISETP.GE.U32.AND P1, PT, R2, 0x3, PT ;  /* 0x000000030200780c */ /* 0x000fe40003f26070 */
[----:B------:R-:W-:-:S13]  /*02e0*/  ISETP.NE.AND P0, PT, R4, 0x3, PT ;  /* 0x000000030400780c */ /* 0x000fda0003f05270 */
[----:B------:R-:W-:Y:S05]  /*02f0*/  @!P0 BRA `(.L_x_9) ;  /* 0x0000000000408947 */ /* 0x000fea0003800000 */
[----:B------:R-:W0:Y:S01]  /*0300*/  S2UR UR6, SR_CgaCtaId ;  /* 0x00000000000679c3 */ /* 0x000e220000008800 */
[----:B------:R-:W-:Y:S01]  /*0310*/  IADD3 R2, PT, PT, R2, 0x1, RZ ;  /* 0x0000000102027810 */ /* 0x000fe20007ffe0ff */
[----:B------:R-:W-:-:S03]  /*0320*/  UMOV UR5, 0x400 ;  /* 0x0000040000057882 */ /* 0x000fc60000000000 */
[----:B------:R-:W-:-:S03]  /*0330*/  LOP3.LUT R2, R2, 0x3, RZ, 0xc0, !PT ;  /* 0x0000000302027812 */ /* 0x000fc600078ec0ff */
[----:B------:R-:W1:Y:S02]  /*0340*/  LDC.64 R6, c[0x0][0x380] ;  /* 0x0000e000ff067b82 */ /* 0x000e640000000a00 */
[----:B------:R-:W-:Y:S01]  /*0350*/  IMAD.MOV R8, RZ, RZ, -R2 ;  /* 0x000000ffff087224 */ /* 0x000fe200078e0a02 */
[----:B0-----:R-:W-:-:S06]  /*0360*/  ULEA UR5, UR6, UR5, 0x18 ;  /* 0x0000000506057291 */ /* 0x001fcc000f8ec0ff */
[----:B------:R-:W-:-:S07]  /*0370*/  LEA R2, R0, UR5, 0x2 ;  /* 0x0000000500027c11 */ /* 0x000fce000f8e10ff */
.L_x_10:
[----:B0-----:R0:W2:Y:S01]  /*0380*/  LDS R9, [R2] ;  /* 0x0000000002097984 */ /* 0x0010a20000000800 */
[----:B-1----:R-:W-:Y:S01]  /*0390*/  IMAD.WIDE R4, R0, 0x4, R6 ;  /* 0x0000000400047825 */ /* 0x002fe200078e0206 */
[----:B------:R-:W-:-:S03]  /*03a0*/  IADD3 R0, PT, PT, R3, R0, RZ ;  /* 0x0000000003007210 */ /* 0x000fc60007ffe0ff */
[----:B------:R-:W-:Y:S02]  /*03b0*/  VIADD R8, R8, 0x1 ;  /* 0x0000000108087836 */ /* 0x000fe40000000000 */
[----:B0-----:R-:W-:-:S03]  /*03c0*/  IMAD R2, R3, 0x4, R2 ;  /* 0x0000000403027824 */ /* 0x001fc600078e0202 */
[----:B------:R-:W-:Y:S01]  /*03d0*/  ISETP.NE.AND P0, PT, R8, RZ, PT ;  /* 0x000000ff0800720c */ /* 0x000fe20003f05270 */
[----:B--2---:R0:W-:-:S12]  /*03e0*/  STG.E desc[UR8][R4.64], R9 ;  /* 0x0000000904007986 */ /* 0x0041d8000c101908 */
[----:B------:R-:W-:Y:S05]  /*03f0*/  @P0 BRA `(.L_x_10) ;  /* 0xfffffffc00e00947 */ /* 0x000fea000383ffff */
.L_x_9:
[----:B------:R-:W-:Y:S05]  /*0400*/  BSYNC.RECONVERGENT B0 ;  /* 0x0000000000007941 */ /* 0x000fea0003800200 */
.L_x_8:
[----:B------:R-:W-:Y:S05]  /*0410*/  @!P1 EXIT ;  /* 0x000000000000994d */ /* 0x000fea0003800000 */
[----:B------:R-:W1:Y:S01]  /*0420*/  S2UR UR6, SR_CgaCtaId ;  /* 0x00000000000679c3 */ /* 0x000e620000008800 */
[----:B------:R-:W-:-:S07]  /*0430*/  UMOV UR5, 0x400 ;  /* 0x0000040000057882 */ /* 0x000fce0000000000 */
[----:B0-----:R-:W0:Y:S01]  /*0440*/  LDC.64 R4, c[0x0][0x380] ;  /* 0x0000e000ff047b82 */ /* 0x001e220000000a00 */
[----:B-1----:R-:W-:-:S12]  /*0450*/  ULEA UR5, UR6, UR5, 0x18 ;  /* 0x0000000506057291 */ /* 0x002fd8000f8ec0ff */
.L_x_11:
[C---:B------:R-:W-:Y:S01]  /*0460*/  LEA R2, R0.reuse, UR5, 0x2 ;  /* 0x0000000500027c11 */ /* 0x040fe2000f8e10ff */
[----:B0---4-:R-:W-:Y:S01]  /*0470*/  IMAD.WIDE R12, R0, 0x4, R4 ;  /* 0x00000004000c7825 */ /* 0x011fe200078e0204 */
[----:B------:R-:W-:-:S03]  /*0480*/  LEA R0, R3, R0, 0x2 ;  /* 0x0000000003007211 */ /* 0x000fc600078e10ff */
[C---:B------:R-:W-:Y:S01]  /*0490*/  IMAD R14, R3.reuse, 0x4, R2 ;  /* 0x00000004030e7824 */ /* 0x040fe200078e0202 */
[----:B------:R-:W0:Y:S01]  /*04a0*/  LDS R15, [R2] ;  /* 0x00000000020f7984 */ /* 0x000e220000000800 */
[C---:B------:R-:W-:Y:S01]  /*04b0*/  IMAD.WIDE R6, R3.reuse, 0x4, R12 ;  /* 0x0000000403067825 */ /* 0x040fe200078e020c */
[----:B------:R-:W-:Y:S02]  /*04c0*/  ISETP.GE.AND P0, PT, R0, UR4, PT ;  /* 0x0000000400007c0c */ /* 0x000fe4000bf06270 */
[C---:B------:R-:W-:Y:S01]  /*04d0*/  LEA R16, R3.reuse, R14, 0x2 ;  /* 0x0000000e03107211 */ /* 0x040fe200078e10ff */
[----:B------:R-:W1:Y:S01]  /*04e0*/  LDS R17, [R14] ;  /* 0x000000000e117984 */ /* 0x000e620000000800 */
[----:B------:R-:W-:-:S03]  /*04f0*/  IMAD.WIDE R8, R3, 0x4, R6 ;  /* 0x0000000403087825 */ /* 0x000fc600078e0206 */
[----:B------:R-:W2:Y:S01]  /*0500*/  LDS R19, [R16] ;  /* 0x0000000010137984 */ /* 0x000ea20000000800 */
[C---:B------:R-:W-:Y:S02]  /*0510*/  IMAD R18, R3.reuse, 0x4, R16 ;  /* 0x0000000403127824 */ /* 0x040fe400078e0210 */
[----:B------:R-:W-:-:S03]  /*0520*/  IMAD.WIDE R10, R3, 0x4, R8 ;  /* 0x00000004030a7825 */ /* 0x000fc600078e0208 */
[----:B------:R-:W3:Y:S04]  /*0530*/  LDS R21, [R18] ;  /* 0x0000000012157984 */ /* 0x000ee80000000800 */
[----:B0-----:R4:W-:Y:S04]  /*0540*/  STG.E desc[UR8][R12.64], R15 ;  /* 0x0000000f0c007986 */ /* 0x0019e8000c101908 */
[----:B-1----:R4:W-:Y:S04]  /*0550*/  STG.E desc[UR8][R6.64], R17 ;  /* 0x0000001106007986 */ /* 0x0029e8000c101908 */
[----:B--2---:R4:W-:Y:S04]  /*0560*/  STG.E desc[UR8][R8.64], R19 ;  /* 0x0000001308007986 */ /* 0x0049e8000c101908 */
[----:B---3--:R4:W-:Y:S01]  /*0570*/  STG.E desc[UR8][R10.64], R21 ;  /* 0x000000150a007986 */ /* 0x0089e2000c101908 */
[----:B------:R-:W-:Y:S05]  /*0580*/  @!P0 BRA `(.L_x_11) ;  /* 0xfffffffc00b48947 */ /* 0x000fea000383ffff */
[----:B------:R-:W-:Y:S05]  /*0590*/  EXIT ;  /* 0x000000000000794d */ /* 0x000fea0003800000 */
.L_x_12:
        /* <DEDUP_REMOVED lines=14> */
.L_x_20:


//--------------------- .text._Z19globalMem2SharedMemPfS_i --------------------------
	.section	.text._Z19globalMem2SharedMemPfS_i,"ax",@progbits
	.align	128
        .global         _Z19globalMem2SharedMemPfS_i
        .type           _Z19globalMem2SharedMemPfS_i,@function
        .size           _Z19globalMem2SharedMemPfS_i,(.L_x_21 - _Z19globalMem2SharedMemPfS_i)
        .other          _Z19globalMem2SharedMemPfS_i,@"STO_CUDA_ENTRY STV_DEFAULT"
_Z19globalMem2SharedMemPfS_i:
.text._Z19globalMem2SharedMemPfS_i:
        /* <DEDUP_REMOVED lines=56> */
.L_x_15:
[----:B-1----:R-:W-:-:S06]  /*0380*/  IMAD.WIDE R4, R0, 0x4, R6 ;  /* 0x0000000400047825 */ /* 0x002fcc00078e0206 */
[----:B------:R-:W2:Y:S01]  /*0390*/  LDG.E R5, desc[UR8][R4.64] ;  /* 0x0000000804057981 */ /* 0x000ea2000c1e1900 */
[----:B------:R-:W-:Y:S01]  /*03a0*/  VIADD R8, R8, 0x1 ;  /* 0x0000000108087836 */ /* 0x000fe20000000000 */
[----:B------:R-:W-:-:S04]  /*03b0*/  IADD3 R0, PT, PT, R3, R0, RZ ;  /* 0x0000000003007210 */ /* 0x000fc80007ffe0ff */
[----:B------:R-:W-:Y:S01]  /*03c0*/  ISETP.NE.AND P0, PT, R8, RZ, PT ;  /* 0x000000ff0800720c */ /* 0x000fe20003f05270 */
[----:B--2---:R0:W-:Y:S02]  /*03d0*/  STS [R2], R5 ;  /* 0x0000000502007388 */ /* 0x0041e40000000800 */
[----:B0-----:R-:W-:-:S10]  /*03e0*/  IMAD R2, R3, 0x4, R2 ;  /* 0x0000000403027824 */ /* 0x001fd400078e0202 */
[----:B------:R-:W-:Y:S05]  /*03f0*/  @P0 BRA `(.L_x_15) ;  /* 0xfffffffc00e00947 */ /* 0x000fea000383ffff */
.L_x_14:
[----:B------:R-:W-:Y:S05]  /*0400*/  BSYNC.RECONVERGENT B0 ;  /* 0x0000000000007941 */ /* 0x000fea0003800200 */
.L_x_13:
[----:B------:R-:W-:Y:S05]  /*0410*/  @!P1 EXIT ;  /* 0x000000000000994d */ /* 0x000fea0003800000 */
[----:B------:R-:W0:Y:S01]  /*0420*/  S2UR UR6, SR_CgaCtaId ;  /* 0x00000000000679c3 */ /* 0x000e220000008800 */
[----:B------:R-:W-:-:S07]  /*0430*/  UMOV UR5, 0x400 ;  /* 0x0000040000057882 */ /* 0x000fce0000000000 */
[----:B------:R-:W1:Y:S01]  /*0440*/  LDC.64 R4, c[0x0][0x380] ;  /* 0x0000e000ff047b82 */ /* 0x000e620000000a00 */
[----:B0-----:R-:W-:-:S12]  /*0450*/  ULEA UR5, UR6, UR5, 0x18 ;  /* 0x0000000506057291 */ /* 0x001fd8000f8ec0ff */
.L_x_16:
[----:B01----:R-:W-:-:S04]  /*0460*/  IMAD.WIDE R12, R0, 0x4, R4 ;  /* 0x00000004000c7825 */ /* 0x003fc800078e0204 */
[C---:B------:R-:W-:Y:S02]  /*0470*/  IMAD.WIDE R6, R3.reuse, 0x4, R12 ;  /* 0x0000000403067825 */ /* 0x040fe400078e020c */
[----:B------:R-:W2:Y:S02]  /*0480*/  LDG.E R12, desc[UR8][R12.64] ;  /* 0x000000080c0c7981 */ /* 0x000ea4000c1e1900 */
[C---:B------:R-:W-:Y:S02]  /*0490*/  IMAD.WIDE R8, R3.reuse, 0x4, R6 ;  /* 0x0000000403087825 */ /* 0x040fe400078e0206 */
[----:B------:R-:W3:Y:S02]  /*04a0*/  LDG.E R6, desc[UR8][R6.64] ;  /* 0x0000000806067981 */ /* 0x000ee4000c1e1900 */
[----:B------:R-:W-:Y:S02]  /*04b0*/  IMAD.WIDE R10, R3, 0x4, R8 ;  /* 0x00000004030a7825 */ /* 0x000fe400078e0208 */
[----:B------:R-:W4:Y:S04]  /*04c0*/  LDG.E R8, desc[UR8][R8.64] ;  /* 0x0000000808087981 */ /* 0x000f28000c1e1900 */
[----:B------:R-:W5:Y:S01]  /*04d0*/  LDG.E R10, desc[UR8][R10.64] ;  /* 0x000000080a0a7981 */ /* 0x000f62000c1e1900 */
[----:B------:R-:W-:-:S05]  /*04e0*/  LEA R2, R0, UR5, 0x2 ;  /* 0x0000000500027c11 */ /* 0x000fca000f8e10ff */
[----:B------:R-:W-:-:S05]  /*04f0*/  IMAD R14, R3, 0x4, R2 ;  /* 0x00000004030e7824 */ /* 0x000fca00078e0202 */
[----:B------:R-:W-:-:S05]  /*0500*/  LEA R15, R3, R14, 0x2 ;  /* 0x0000000e030f7211 */ /* 0x000fca00078e10ff */
[C---:B------:R-:W-:Y:S01]  /*0510*/  IMAD R17, R3.reuse, 0x4, R15 ;  /* 0x0000000403117824 */ /* 0x040fe200078e020f */
[----:B------:R-:W-:-:S04]  /*0520*/  LEA R0, R3, R0, 0x2 ;  /* 0x0000000003007211 */ /* 0x000fc800078e10ff */
[----:B------:R-:W-:Y:S01]  /*0530*/  ISETP.GE.AND P0, PT, R0, UR4, PT ;  /* 0x0000000400007c0c */ /* 0x000fe2000bf06270 */
[----:B--2---:R0:W-:Y:S04]  /*0540*/  STS [R2], R12 ;  /* 0x0000000c02007388 */ /* 0x0041e80000000800 */
[----:B---3--:R0:W-:Y:S04]  /*0550*/  STS [R14], R6 ;  /* 0x000000060e007388 */ /* 0x0081e80000000800 */
[----:B----4-:R0:W-:Y:S04]  /*0560*/  STS [R15], R8 ;  /* 0x000000080f007388 */ /* 0x0101e80000000800 */
[----:B-----5:R0:W-:Y:S01]  /*0570*/  STS [R17], R10 ;  /* 0x0000000a11007388 */ /* 0x0201e20000000800 */
[----:B------:R-:W-:Y:S05]  /*0580*/  @!P0 BRA `(.L_x_16) ;  /* 0xfffffffc00b48947 */ /* 0x000fea000383ffff */
[----:B------:R-:W-:Y:S05]  /*0590*/  EXIT ;  /* 0x000000000000794d */ /* 0x000fea0003800000 */
.L_x_17:
        /* <DEDUP_REMOVED lines=14> */
.L_x_21:


//--------------------- .nv.shared._Z19Registers2SharedMemPfi --------------------------
	.section	.nv.shared._Z19Registers2SharedMemPfi,"aw",@nobits
	.sectionflags	@""
	.align	16
	.zero		1024


//--------------------- .nv.shared.reserved.0     --------------------------
	.section	.nv.shared.reserved.0,"aw",@nobits
	.weak		__nv_reservedSMEM_offset_0_alias
	.size		__nv_reservedSMEM_offset_0_alias, 0, 64
	.other		__nv_reservedSMEM_offset_0_alias,@"STO_CUDA_RESERVED_SHARED STV_DEFAULT"
__nv_reservedSMEM_offset_0_alias:
	.zero		0
	.zero		64


//--------------------- .nv.shared._Z19SharedMem2RegistersPfi --------------------------
	.section	.nv.shared._Z19SharedMem2RegistersPfi,"aw",@nobits
	.sectionflags	@""
	.align	16
	.zero		1024


//--------------------- .nv.shared._Z19SharedMem2globalMemPfS_i --------------------------
	.section	.nv.shared._Z19SharedMem2globalMemPfS_i,"aw",@nobits
	.sectionflags	@""
	.align	16
	.zero		1024


//--------------------- .nv.shared._Z19globalMem2SharedMemPfS_i --------------------------
	.section	.nv.shared._Z19globalMem2SharedMemPfS_i,"aw",@nobits
	.sectionflags	@""
	.align	16
	.zero		1024


//--------------------- .nv.constant0._Z19Registers2SharedMemPfi --------------------------
	.section	.nv.constant0._Z19Registers2SharedMemPfi,"a",@progbits
	.sectionflags	@""
	.align	4
.nv.constant0._Z19Registers2SharedMemPfi:
	.zero		908


//--------------------- .nv.constant0._Z19SharedMem2RegistersPfi --------------------------
	.section	.nv.constant0._Z19SharedMem2RegistersPfi,"a",@progbits
	.sectionflags	@""
	.align	4
.nv.constant0._Z19SharedMem2RegistersPfi:
	.zero		908


//--------------------- .nv.constant0._Z19SharedMem2globalMemPfS_i --------------------------
	.section	.nv.constant0._Z19SharedMem2globalMemPfS_i,"a",@progbits
	.sectionflags	@""
	.align	4
.nv.constant0._Z19SharedMem2globalMemPfS_i:
	.zero		916


//--------------------- .nv.constant0._Z19globalMem2SharedMemPfS_i --------------------------
	.section	.nv.constant0._Z19globalMem2SharedMemPfS_i,"a",@progbits
	.sectionflags	@""
	.align	4
.nv.constant0._Z19globalMem2SharedMemPfS_i:
	.zero		916


//--------------------- SYMBOLS --------------------------

	.type		.nv.reservedSmem.offset0,@object
	.size		.nv.reservedSmem.offset0,0x4
	.type		.nv.reservedSmem.cap,@object
	.size		.nv.reservedSmem.cap,0x4
